//
// Generated by NVIDIA NVVM Compiler
//
// Compiler Build ID: CL-36424714
// Cuda compilation tools, release 13.0, V13.0.88
// Based on NVVM 20.0.0
//

.version 9.0
.target sm_100
.address_size 64

	// .globl	_Z11lora_kernelPKfS0_S0_S0_Pfiiii

.visible .entry _Z11lora_kernelPKfS0_S0_S0_Pfiiii(
	.param .u64 .ptr .align 1 _Z11lora_kernelPKfS0_S0_S0_Pfiiii_param_0,
	.param .u64 .ptr .align 1 _Z11lora_kernelPKfS0_S0_S0_Pfiiii_param_1,
	.param .u64 .ptr .align 1 _Z11lora_kernelPKfS0_S0_S0_Pfiiii_param_2,
	.param .u64 .ptr .align 1 _Z11lora_kernelPKfS0_S0_S0_Pfiiii_param_3,
	.param .u64 .ptr .align 1 _Z11lora_kernelPKfS0_S0_S0_Pfiiii_param_4,
	.param .u32 _Z11lora_kernelPKfS0_S0_S0_Pfiiii_param_5,
	.param .u32 _Z11lora_kernelPKfS0_S0_S0_Pfiiii_param_6,
	.param .u32 _Z11lora_kernelPKfS0_S0_S0_Pfiiii_param_7,
	.param .u32 _Z11lora_kernelPKfS0_S0_S0_Pfiiii_param_8
)
{
	.reg .pred 	%p<24>;
	.reg .b32 	%r<69>;
	.reg .b32 	%f<174>;
	.reg .b64 	%rd<87>;

	ld.param.u64 	%rd11, [_Z11lora_kernelPKfS0_S0_S0_Pfiiii_param_0];
	ld.param.u64 	%rd12, [_Z11lora_kernelPKfS0_S0_S0_Pfiiii_param_1];
	ld.param.u64 	%rd13, [_Z11lora_kernelPKfS0_S0_S0_Pfiiii_param_2];
	ld.param.u64 	%rd9, [_Z11lora_kernelPKfS0_S0_S0_Pfiiii_param_3];
	ld.param.u32 	%r33, [_Z11lora_kernelPKfS0_S0_S0_Pfiiii_param_5];
	ld.param.u32 	%r30, [_Z11lora_kernelPKfS0_S0_S0_Pfiiii_param_6];
	ld.param.u32 	%r31, [_Z11lora_kernelPKfS0_S0_S0_Pfiiii_param_7];
	ld.param.u32 	%r32, [_Z11lora_kernelPKfS0_S0_S0_Pfiiii_param_8];
	cvta.to.global.u64 	%rd1, %rd13;
	cvta.to.global.u64 	%rd2, %rd11;
	cvta.to.global.u64 	%rd3, %rd12;
	mov.u32 	%r34, %ctaid.y;
	mov.u32 	%r35, %ntid.y;
	mov.u32 	%r36, %tid.y;
	mad.lo.s32 	%r1, %r34, %r35, %r36;
	mov.u32 	%r37, %ctaid.x;
	mov.u32 	%r38, %ntid.x;
	mov.u32 	%r39, %tid.x;
	mad.lo.s32 	%r2, %r37, %r38, %r39;
	setp.ge.s32 	%p1, %r1, %r33;
	setp.ge.s32 	%p2, %r2, %r30;
	or.pred  	%p3, %p1, %p2;
	@%p3 bra 	$L__BB0_30;
	setp.lt.s32 	%p4, %r31, 1;
	mov.f32 	%f173, 0f00000000;
	@%p4 bra 	$L__BB0_29;
	setp.lt.s32 	%p5, %r32, 1;
	mul.lo.s32 	%r3, %r31, %r1;
	@%p5 bra 	$L__BB0_18;
	and.b32  	%r4, %r32, 15;
	and.b32  	%r5, %r32, 7;
	and.b32  	%r6, %r32, 2147483632;
	and.b32  	%r7, %r32, 3;
	neg.s32 	%r8, %r6;
	cvta.to.global.u64 	%rd4, %rd9;
	mov.f32 	%f173, 0f00000000;
	mov.b32 	%r60, 0;
$L__BB0_4:
	setp.lt.u32 	%p14, %r32, 16;
	mul.lo.s32 	%r10, %r60, %r32;
	mad.lo.s32 	%r11, %r60, %r30, %r2;
	mul.wide.s32 	%rd54, %r11, 4;
	add.s64 	%rd55, %rd4, %rd54;
	ld.global.f32 	%f2, [%rd55];
	mov.f32 	%f165, 0f00000000;
	mov.b32 	%r63, 0;
	@%p14 bra 	$L__BB0_7;
	mul.wide.u32 	%rd56, %r10, 4;
	add.s64 	%rd57, %rd1, %rd56;
	add.s64 	%rd86, %rd57, 32;
	mov.f32 	%f165, 0f00000000;
	mov.u32 	%r61, %r8;
$L__BB0_6:
	.pragma "nounroll";
	ld.global.f32 	%f96, [%rd86+-32];
	fma.rn.f32 	%f97, %f96, %f2, %f165;
	ld.global.f32 	%f98, [%rd86+-28];
	fma.rn.f32 	%f99, %f98, %f2, %f97;
	ld.global.f32 	%f100, [%rd86+-24];
	fma.rn.f32 	%f101, %f100, %f2, %f99;
	ld.global.f32 	%f102, [%rd86+-20];
	fma.rn.f32 	%f103, %f102, %f2, %f101;
	ld.global.f32 	%f104, [%rd86+-16];
	fma.rn.f32 	%f105, %f104, %f2, %f103;
	ld.global.f32 	%f106, [%rd86+-12];
	fma.rn.f32 	%f107, %f106, %f2, %f105;
	ld.global.f32 	%f108, [%rd86+-8];
	fma.rn.f32 	%f109, %f108, %f2, %f107;
	ld.global.f32 	%f110, [%rd86+-4];
	fma.rn.f32 	%f111, %f110, %f2, %f109;
	ld.global.f32 	%f112, [%rd86];
	fma.rn.f32 	%f113, %f112, %f2, %f111;
	ld.global.f32 	%f114, [%rd86+4];
	fma.rn.f32 	%f115, %f114, %f2, %f113;
	ld.global.f32 	%f116, [%rd86+8];
	fma.rn.f32 	%f117, %f116, %f2, %f115;
	ld.global.f32 	%f118, [%rd86+12];
	fma.rn.f32 	%f119, %f118, %f2, %f117;
	ld.global.f32 	%f120, [%rd86+16];
	fma.rn.f32 	%f121, %f120, %f2, %f119;
	ld.global.f32 	%f122, [%rd86+20];
	fma.rn.f32 	%f123, %f122, %f2, %f121;
	ld.global.f32 	%f124, [%rd86+24];
	fma.rn.f32 	%f125, %f124, %f2, %f123;
	ld.global.f32 	%f126, [%rd86+28];
	fma.rn.f32 	%f165, %f126, %f2, %f125;
	add.s32 	%r61, %r61, 16;
	add.s64 	%rd86, %rd86, 64;
	setp.eq.s32 	%p15, %r61, 0;
	mov.u32 	%r63, %r6;
	@%p15 bra 	$L__BB0_7;
	bra.uni 	$L__BB0_6;
$L__BB0_7:
	setp.eq.s32 	%p16, %r4, 0;
	@%p16 bra 	$L__BB0_17;
	add.s32 	%r53, %r4, -1;
	setp.lt.u32 	%p17, %r53, 7;
	@%p17 bra 	$L__BB0_10;
	add.s32 	%r54, %r63, %r10;
	mul.wide.u32 	%rd58, %r54, 4;
	add.s64 	%rd59, %rd1, %rd58;
	ld.global.f32 	%f128, [%rd59];
	fma.rn.f32 	%f129, %f128, %f2, %f165;
	cvt.u64.u32 	%rd60, %r10;
	cvt.u64.u32 	%rd61, %r63;
	add.s64 	%rd62, %rd61, %rd60;
	shl.b64 	%rd63, %rd62, 2;
	add.s64 	%rd64, %rd1, %rd63;
	ld.global.f32 	%f130, [%rd64+4];
	fma.rn.f32 	%f131, %f130, %f2, %f129;
	ld.global.f32 	%f132, [%rd64+8];
	fma.rn.f32 	%f133, %f132, %f2, %f131;
	ld.global.f32 	%f134, [%rd64+12];
	fma.rn.f32 	%f135, %f134, %f2, %f133;
	ld.global.f32 	%f136, [%rd64+16];
	fma.rn.f32 	%f137, %f136, %f2, %f135;
	ld.global.f32 	%f138, [%rd64+20];
	fma.rn.f32 	%f139, %f138, %f2, %f137;
	ld.global.f32 	%f140, [%rd64+24];
	fma.rn.f32 	%f141, %f140, %f2, %f139;
	ld.global.f32 	%f142, [%rd64+28];
	fma.rn.f32 	%f165, %f142, %f2, %f141;
	add.s32 	%r63, %r63, 8;
$L__BB0_10:
	setp.eq.s32 	%p18, %r5, 0;
	@%p18 bra 	$L__BB0_17;
	add.s32 	%r55, %r5, -1;
	setp.lt.u32 	%p19, %r55, 3;
	@%p19 bra 	$L__BB0_13;
	add.s32 	%r56, %r63, %r10;
	mul.wide.u32 	%rd65, %r56, 4;
	add.s64 	%rd66, %rd1, %rd65;
	ld.global.f32 	%f144, [%rd66];
	fma.rn.f32 	%f145, %f144, %f2, %f165;
	cvt.u64.u32 	%rd67, %r10;
	cvt.u64.u32 	%rd68, %r63;
	add.s64 	%rd69, %rd68, %rd67;
	shl.b64 	%rd70, %rd69, 2;
	add.s64 	%rd71, %rd1, %rd70;
	ld.global.f32 	%f146, [%rd71+4];
	fma.rn.f32 	%f147, %f146, %f2, %f145;
	ld.global.f32 	%f148, [%rd71+8];
	fma.rn.f32 	%f149, %f148, %f2, %f147;
	ld.global.f32 	%f150, [%rd71+12];
	fma.rn.f32 	%f165, %f150, %f2, %f149;
	add.s32 	%r63, %r63, 4;
$L__BB0_13:
	setp.eq.s32 	%p20, %r7, 0;
	@%p20 bra 	$L__BB0_17;
	setp.eq.s32 	%p21, %r7, 1;
	add.s32 	%r57, %r63, %r10;
	mul.wide.u32 	%rd72, %r57, 4;
	add.s64 	%rd73, %rd1, %rd72;
	ld.global.f32 	%f151, [%rd73];
	fma.rn.f32 	%f165, %f151, %f2, %f165;
	@%p21 bra 	$L__BB0_17;
	setp.eq.s32 	%p22, %r7, 2;
	cvt.u64.u32 	%rd74, %r10;
	cvt.u64.u32 	%rd75, %r63;
	add.s64 	%rd76, %rd75, %rd74;
	shl.b64 	%rd77, %rd76, 2;
	add.s64 	%rd8, %rd1, %rd77;
	ld.global.f32 	%f152, [%rd8+4];
	fma.rn.f32 	%f165, %f152, %f2, %f165;
	@%p22 bra 	$L__BB0_17;
	ld.global.f32 	%f153, [%rd8+8];
	fma.rn.f32 	%f165, %f153, %f2, %f165;
$L__BB0_17:
	mul.wide.s32 	%rd78, %r11, 4;
	add.s64 	%rd79, %rd3, %rd78;
	ld.global.f32 	%f154, [%rd79];
	add.f32 	%f155, %f165, %f154;
	add.s32 	%r58, %r60, %r3;
	mul.wide.u32 	%rd80, %r58, 4;
	add.s64 	%rd81, %rd2, %rd80;
	ld.global.f32 	%f156, [%rd81];
	fma.rn.f32 	%f173, %f156, %f155, %f173;
	add.s32 	%r60, %r60, 1;
	setp.eq.s32 	%p23, %r60, %r31;
	@%p23 bra 	$L__BB0_29;
	bra.uni 	$L__BB0_4;
$L__BB0_18:
	and.b32  	%r20, %r31, 7;
	setp.lt.u32 	%p6, %r31, 8;
	mov.f32 	%f173, 0f00000000;
	mov.b32 	%r67, 0;
	@%p6 bra 	$L__BB0_21;
	and.b32  	%r67, %r31, 2147483640;
	mov.f32 	%f173, 0f00000000;
	mov.b32 	%r65, 0;
	mul.wide.s32 	%rd18, %r30, 4;
$L__BB0_20:
	.pragma "nounroll";
	mad.lo.s32 	%r42, %r65, %r30, %r2;
	mul.wide.s32 	%rd14, %r42, 4;
	add.s64 	%rd15, %rd3, %rd14;
	ld.global.f32 	%f34, [%rd15];
	add.f32 	%f35, %f34, 0f00000000;
	add.s32 	%r43, %r65, %r3;
	mul.wide.u32 	%rd16, %r43, 4;
	add.s64 	%rd17, %rd2, %rd16;
	ld.global.f32 	%f36, [%rd17];
	fma.rn.f32 	%f37, %f36, %f35, %f173;
	add.s64 	%rd19, %rd15, %rd18;
	ld.global.f32 	%f38, [%rd19];
	add.f32 	%f39, %f38, 0f00000000;
	ld.global.f32 	%f40, [%rd17+4];
	fma.rn.f32 	%f41, %f40, %f39, %f37;
	add.s64 	%rd20, %rd19, %rd18;
	ld.global.f32 	%f42, [%rd20];
	add.f32 	%f43, %f42, 0f00000000;
	ld.global.f32 	%f44, [%rd17+8];
	fma.rn.f32 	%f45, %f44, %f43, %f41;
	add.s64 	%rd21, %rd20, %rd18;
	ld.global.f32 	%f46, [%rd21];
	add.f32 	%f47, %f46, 0f00000000;
	ld.global.f32 	%f48, [%rd17+12];
	fma.rn.f32 	%f49, %f48, %f47, %f45;
	add.s64 	%rd22, %rd21, %rd18;
	ld.global.f32 	%f50, [%rd22];
	add.f32 	%f51, %f50, 0f00000000;
	ld.global.f32 	%f52, [%rd17+16];
	fma.rn.f32 	%f53, %f52, %f51, %f49;
	add.s64 	%rd23, %rd22, %rd18;
	ld.global.f32 	%f54, [%rd23];
	add.f32 	%f55, %f54, 0f00000000;
	ld.global.f32 	%f56, [%rd17+20];
	fma.rn.f32 	%f57, %f56, %f55, %f53;
	add.s64 	%rd24, %rd23, %rd18;
	ld.global.f32 	%f58, [%rd24];
	add.f32 	%f59, %f58, 0f00000000;
	ld.global.f32 	%f60, [%rd17+24];
	fma.rn.f32 	%f61, %f60, %f59, %f57;
	add.s64 	%rd25, %rd24, %rd18;
	ld.global.f32 	%f62, [%rd25];
	add.f32 	%f63, %f62, 0f00000000;
	ld.global.f32 	%f64, [%rd17+28];
	fma.rn.f32 	%f173, %f64, %f63, %f61;
	add.s32 	%r65, %r65, 8;
	setp.ne.s32 	%p7, %r65, %r67;
	@%p7 bra 	$L__BB0_20;
$L__BB0_21:
	setp.eq.s32 	%p8, %r20, 0;
	@%p8 bra 	$L__BB0_29;
	and.b32  	%r25, %r31, 3;
	setp.lt.u32 	%p9, %r20, 4;
	@%p9 bra 	$L__BB0_24;
	mad.lo.s32 	%r44, %r67, %r30, %r2;
	mul.wide.s32 	%rd26, %r44, 4;
	add.s64 	%rd27, %rd3, %rd26;
	ld.global.f32 	%f66, [%rd27];
	add.f32 	%f67, %f66, 0f00000000;
	add.s32 	%r45, %r67, %r3;
	mul.wide.u32 	%rd28, %r45, 4;
	add.s64 	%rd29, %rd2, %rd28;
	ld.global.f32 	%f68, [%rd29];
	fma.rn.f32 	%f69, %f68, %f67, %f173;
	mul.wide.s32 	%rd30, %r30, 4;
	add.s64 	%rd31, %rd27, %rd30;
	ld.global.f32 	%f70, [%rd31];
	add.f32 	%f71, %f70, 0f00000000;
	cvt.u64.u32 	%rd32, %r3;
	cvt.u64.u32 	%rd33, %r67;
	add.s64 	%rd34, %rd33, %rd32;
	shl.b64 	%rd35, %rd34, 2;
	add.s64 	%rd36, %rd2, %rd35;
	ld.global.f32 	%f72, [%rd36+4];
	fma.rn.f32 	%f73, %f72, %f71, %f69;
	add.s64 	%rd37, %rd31, %rd30;
	ld.global.f32 	%f74, [%rd37];
	add.f32 	%f75, %f74, 0f00000000;
	ld.global.f32 	%f76, [%rd36+8];
	fma.rn.f32 	%f77, %f76, %f75, %f73;
	add.s64 	%rd38, %rd37, %rd30;
	ld.global.f32 	%f78, [%rd38];
	add.f32 	%f79, %f78, 0f00000000;
	ld.global.f32 	%f80, [%rd36+12];
	fma.rn.f32 	%f173, %f80, %f79, %f77;
	add.s32 	%r67, %r67, 4;
$L__BB0_24:
	setp.eq.s32 	%p10, %r25, 0;
	@%p10 bra 	$L__BB0_29;
	setp.eq.s32 	%p11, %r25, 1;
	@%p11 bra 	$L__BB0_27;
	mad.lo.s32 	%r46, %r67, %r30, %r2;
	mul.wide.s32 	%rd39, %r46, 4;
	add.s64 	%rd40, %rd3, %rd39;
	ld.global.f32 	%f82, [%rd40];
	add.f32 	%f83, %f82, 0f00000000;
	add.s32 	%r47, %r67, %r3;
	mul.wide.u32 	%rd41, %r47, 4;
	add.s64 	%rd42, %rd2, %rd41;
	ld.global.f32 	%f84, [%rd42];
	fma.rn.f32 	%f85, %f84, %f83, %f173;
	mul.wide.s32 	%rd43, %r30, 4;
	add.s64 	%rd44, %rd40, %rd43;
	ld.global.f32 	%f86, [%rd44];
	add.f32 	%f87, %f86, 0f00000000;
	cvt.u64.u32 	%rd45, %r3;
	cvt.u64.u32 	%rd46, %r67;
	add.s64 	%rd47, %rd46, %rd45;
	shl.b64 	%rd48, %rd47, 2;
	add.s64 	%rd49, %rd2, %rd48;
	ld.global.f32 	%f88, [%rd49+4];
	fma.rn.f32 	%f173, %f88, %f87, %f85;
	add.s32 	%r67, %r67, 2;
$L__BB0_27:
	and.b32  	%r48, %r31, 1;
	setp.eq.b32 	%p12, %r48, 1;
	not.pred 	%p13, %p12;
	@%p13 bra 	$L__BB0_29;
	mad.lo.s32 	%r49, %r67, %r30, %r2;
	mul.wide.s32 	%rd50, %r49, 4;
	add.s64 	%rd51, %rd3, %rd50;
	ld.global.f32 	%f89, [%rd51];
	add.f32 	%f90, %f89, 0f00000000;
	add.s32 	%r50, %r67, %r3;
	mul.wide.u32 	%rd52, %r50, 4;
	add.s64 	%rd53, %rd2, %rd52;
	ld.global.f32 	%f91, [%rd53];
	fma.rn.f32 	%f173, %f91, %f90, %f173;
$L__BB0_29:
	ld.param.u64 	%rd85, [_Z11lora_kernelPKfS0_S0_S0_Pfiiii_param_4];
	mad.lo.s32 	%r59, %r30, %r1, %r2;
	cvta.to.global.u64 	%rd82, %rd85;
	mul.wide.s32 	%rd83, %r59, 4;
	add.s64 	%rd84, %rd82, %rd83;
	st.global.f32 	[%rd84], %f173;
$L__BB0_30:
	ret;

}


// ===== COMPILED SASS (sm_100) =====

	.target	sm_100

	.elftype	@"ET_EXEC"


//--------------------- .note.nv.tkinfo           --------------------------
	.section	.note.nv.tkinfo,"",@"SHT_NOTE"
	.sectionflags	@"SHF_NOTE_NV_TKINFO"
	.tkinfo
        /*0018*/ 	.word	0x00000002
        /*0030*/ 	.string	""
        /*0030*/ 	.string	"ptxas"
        /*0030*/ 	.string	"Cuda compilation tools, release 13.0, V13.0.88"
        /*0030*/ 	.string	"Build cuda_13.0.r13.0/compiler.36424714_0"
        /*0030*/ 	.string	"-arch sm_100 -m 64 "



//--------------------- .note.nv.cuinfo           --------------------------
	.section	.note.nv.cuinfo,"",@"SHT_NOTE"
	.sectionflags	@"SHF_NOTE_NV_CUINFO"
        /*0018*/ 	.short	0x0002
        /*001a*/ 	.short	0x0064
        /*001c*/ 	.short	0x0082
	.zero		2


//--------------------- .nv.info                  --------------------------
	.section	.nv.info,"",@"SHT_CUDA_INFO"
	.align	4


	//----- nvinfo : EIATTR_REGCOUNT
	.align		4
        /*0000*/ 	.byte	0x04, 0x2f
        /*0002*/ 	.short	(.L_1 - .L_0)
	.align		4
.L_0:
        /*0004*/ 	.word	index@(_Z11lora_kernelPKfS0_S0_S0_Pfiiii)
        /*0008*/ 	.word	0x00000020


	//----- nvinfo : EIATTR_FRAME_SIZE
	.align		4
.L_1:
        /*000c*/ 	.byte	0x04, 0x11
        /*000e*/ 	.short	(.L_3 - .L_2)
	.align		4
.L_2:
        /*0010*/ 	.word	index@(_Z11lora_kernelPKfS0_S0_S0_Pfiiii)
        /*0014*/ 	.word	0x00000000


	//----- nvinfo : EIATTR_MIN_STACK_SIZE
	.align		4
.L_3:
        /*0018*/ 	.byte	0x04, 0x12
        /*001a*/ 	.short	(.L_5 - .L_4)
	.align		4
.L_4:
        /*001c*/ 	.word	index@(_Z11lora_kernelPKfS0_S0_S0_Pfiiii)
        /*0020*/ 	.word	0x00000000
.L_5:


//--------------------- .nv.compat                --------------------------
	.section	.nv.compat,"",@"SHT_CUDA_COMPAT_INFO"
	.align	4
        /*0000*/ 	.byte	0x02, 0x09, 0x00, 0x00, 0x02, 0x02, 0x01, 0x00, 0x02, 0x05, 0x05, 0x00, 0x03, 0x07, 0x01, 0x01
        /*0010*/ 	.byte	0x02, 0x03, 0x00, 0x00, 0x02, 0x06, 0x01, 0x00, 0x04, 0x0b, 0x08, 0x00, 0x09, 0x00, 0x00, 0x00
        /*0020*/ 	.byte	0x00, 0x00, 0x00, 0x00


//--------------------- .nv.info._Z11lora_kernelPKfS0_S0_S0_Pfiiii --------------------------
	.section	.nv.info._Z11lora_kernelPKfS0_S0_S0_Pfiiii,"",@"SHT_CUDA_INFO"
	.sectionflags	@""
	.align	4


	//----- nvinfo : EIATTR_CUDA_API_VERSION
	.align		4
        /*0000*/ 	.byte	0x04, 0x37
        /*0002*/ 	.short	(.L_7 - .L_6)
.L_6:
        /*0004*/ 	.word	0x00000082


	//----- nvinfo : EIATTR_KPARAM_INFO
	.align		4
.L_7:
        /*0008*/ 	.byte	0x04, 0x17
        /*000a*/ 	.short	(.L_9 - .L_8)
.L_8:
        /*000c*/ 	.word	0x00000000
        /*0010*/ 	.short	0x0008
        /*0012*/ 	.short	0x0034
        /*0014*/ 	.byte	0x00, 0xf0, 0x11, 0x00


	//----- nvinfo : EIATTR_KPARAM_INFO
	.align		4
.L_9:
        /*0018*/ 	.byte	0x04, 0x17
        /*001a*/ 	.short	(.L_11 - .L_10)
.L_10:
        /*001c*/ 	.word	0x00000000
        /*0020*/ 	.short	0x0007
        /*0022*/ 	.short	0x0030
        /*0024*/ 	.byte	0x00, 0xf0, 0x11, 0x00


	//----- nvinfo : EIATTR_KPARAM_INFO
	.align		4
.L_11:
        /*0028*/ 	.byte	0x04, 0x17
        /*002a*/ 	.short	(.L_13 - .L_12)
.L_12:
        /*002c*/ 	.word	0x00000000
        /*0030*/ 	.short	0x0006
        /*0032*/ 	.short	0x002c
        /*0034*/ 	.byte	0x00, 0xf0, 0x11, 0x00


	//----- nvinfo : EIATTR_KPARAM_INFO
	.align		4
.L_13:
        /*0038*/ 	.byte	0x04, 0x17
        /*003a*/ 	.short	(.L_15 - .L_14)
.L_14:
        /*003c*/ 	.word	0x00000000
        /*0040*/ 	.short	0x0005
        /*0042*/ 	.short	0x0028
        /*0044*/ 	.byte	0x00, 0xf0, 0x11, 0x00


	//----- nvinfo : EIATTR_KPARAM_INFO
	.align		4
.L_15:
        /*0048*/ 	.byte	0x04, 0x17
        /*004a*/ 	.short	(.L_17 - .L_16)
.L_16:
        /*004c*/ 	.word	0x00000000
        /*0050*/ 	.short	0x0004
        /*0052*/ 	.short	0x0020
        /*0054*/ 	.byte	0x00, 0xf5, 0x21, 0x00


	//----- nvinfo : EIATTR_KPARAM_INFO
	.align		4
.L_17:
        /*0058*/ 	.byte	0x04, 0x17
        /*005a*/ 	.short	(.L_19 - .L_18)
.L_18:
        /*005c*/ 	.word	0x00000000
        /*0060*/ 	.short	0x0003
        /*0062*/ 	.short	0x0018
        /*0064*/ 	.byte	0x00, 0xf5, 0x21, 0x00


	//----- nvinfo : EIATTR_KPARAM_INFO
	.align		4
.L_19:
        /*0068*/ 	.byte	0x04, 0x17
        /*006a*/ 	.short	(.L_21 - .L_20)
.L_20:
        /*006c*/ 	.word	0x00000000
        /*0070*/ 	.short	0x0002
        /*0072*/ 	.short	0x0010
        /*0074*/ 	.byte	0x00, 0xf5, 0x21, 0x00


	//----- nvinfo : EIATTR_KPARAM_INFO
	.align		4
.L_21:
        /*0078*/ 	.byte	0x04, 0x17
        /*007a*/ 	.short	(.L_23 - .L_22)
.L_22:
        /*007c*/ 	.word	0x00000000
        /*0080*/ 	.short	0x0001
        /*0082*/ 	.short	0x0008
        /*0084*/ 	.byte	0x00, 0xf5, 0x21, 0x00


	//----- nvinfo : EIATTR_KPARAM_INFO
	.align		4
.L_23:
        /*0088*/ 	.byte	0x04, 0x17
        /*008a*/ 	.short	(.L_25 - .L_24)
.L_24:
        /*008c*/ 	.word	0x00000000
        /*0090*/ 	.short	0x0000
        /*0092*/ 	.short	0x0000
        /*0094*/ 	.byte	0x00, 0xf5, 0x21, 0x00


	//----- nvinfo : EIATTR_SPARSE_MMA_MASK
	.align		4
.L_25:
        /*0098*/ 	.byte	0x03, 0x50
        /*009a*/ 	.short	0x0000


	//----- nvinfo : EIATTR_MAXREG_COUNT
	.align		4
        /*009c*/ 	.byte	0x03, 0x1b
        /*009e*/ 	.short	0x00ff


	//----- nvinfo : EIATTR_MERCURY_ISA_VERSION
	.align		4
        /*00a0*/ 	.byte	0x03, 0x5f
        /*00a2*/ 	.short	0x0101


	//----- nvinfo : EIATTR_VRC_CTA_INIT_COUNT
	.align		4
        /*00a4*/ 	.byte	0x02, 0x4a
	.zero		1
	.zero		1


	//----- nvinfo : EIATTR_EXIT_INSTR_OFFSETS
	.align		4
        /*00a8*/ 	.byte	0x04, 0x1c
        /*00aa*/ 	.short	(.L_27 - .L_26)


	//   ....[0]....
.L_26:
        /*00ac*/ 	.word	0x000000c0


	//   ....[1]....
        /*00b0*/ 	.word	0x00001310


	//----- nvinfo : EIATTR_CBANK_PARAM_SIZE
	.align		4
.L_27:
        /*00b4*/ 	.byte	0x03, 0x19
        /*00b6*/ 	.short	0x0038


	//----- nvinfo : EIATTR_PARAM_CBANK
	.align		4
        /*00b8*/ 	.byte	0x04, 0x0a
        /*00ba*/ 	.short	(.L_29 - .L_28)
	.align		4
.L_28:
        /*00bc*/ 	.word	index@(.nv.constant0._Z11lora_kernelPKfS0_S0_S0_Pfiiii)
        /*00c0*/ 	.short	0x0380
        /*00c2*/ 	.short	0x0038


	//----- nvinfo : EIATTR_SW_WAR
	.align		4
.L_29:
        /*00c4*/ 	.byte	0x04, 0x36
        /*00c6*/ 	.short	(.L_31 - .L_30)
.L_30:
        /*00c8*/ 	.word	0x00000008
.L_31:


//--------------------- .nv.callgraph             --------------------------
	.section	.nv.callgraph,"",@"SHT_CUDA_CALLGRAPH"
	.align	4
	.sectionentsize	8
	.align		4
        /*0000*/ 	.word	0x00000000
	.align		4
        /*0004*/ 	.word	0xffffffff
	.align		4
        /*0008*/ 	.word	0x00000000
	.align		4
        /*000c*/ 	.word	0xfffffffe
	.align		4
        /*0010*/ 	.word	0x00000000
	.align		4
        /*0014*/ 	.word	0xfffffffd
	.align		4
        /*0018*/ 	.word	0x00000000
	.align		4
        /*001c*/ 	.word	0xfffffffc


//--------------------- .text._Z11lora_kernelPKfS0_S0_S0_Pfiiii --------------------------
	.section	.text._Z11lora_kernelPKfS0_S0_S0_Pfiiii,"ax",@progbits
	.align	128
        .global         _Z11lora_kernelPKfS0_S0_S0_Pfiiii
        .type           _Z11lora_kernelPKfS0_S0_S0_Pfiiii,@function
        .size           _Z11lora_kernelPKfS0_S0_S0_Pfiiii,(.L_x_13 - _Z11lora_kernelPKfS0_S0_S0_Pfiiii)
        .other          _Z11lora_kernelPKfS0_S0_S0_Pfiiii,@"STO_CUDA_ENTRY STV_DEFAULT"
_Z11lora_kernelPKfS0_S0_S0_Pfiiii:
.text._Z11lora_kernelPKfS0_S0_S0_Pfiiii:
[----:B------:R-:W-:Y:S01]  /*0000*/  LDC R1, c[0x0][0x37c] ;  /* 0x0000df00ff017b82 */ /* 0x000fe20000000800 */
[----:B------:R-:W0:Y:S07]  /*0010*/  S2R R7, SR_TID.X ;  /* 0x0000000000077919 */ /* 0x000e2e0000002100 */
[----:B------:R-:W1:Y:S01]  /*0020*/  LDC R5, c[0x0][0x364] ;  /* 0x0000d900ff057b82 */ /* 0x000e620000000800 */
[----:B------:R-:W1:Y:S07]  /*0030*/  S2R R4, SR_TID.Y ;  /* 0x0000000000047919 */ /* 0x000e6e0000002200 */
[----:B------:R-:W0:Y:S08]  /*0040*/  S2UR UR5, SR_CTAID.X ;  /* 0x00000000000579c3 */ /* 0x000e300000002500 */
[----:B------:R-:W0:Y:S08]  /*0050*/  LDC R0, c[0x0][0x360] ;  /* 0x0000d800ff007b82 */ /* 0x000e300000000800 */
[----:B------:R-:W1:Y:S08]  /*0060*/  S2UR UR4, SR_CTAID.Y ;  /* 0x00000000000479c3 */ /* 0x000e700000002600 */
[----:B------:R-:W2:Y:S01]  /*0070*/  LDC.64 R2, c[0x0][0x3a8] ;  /* 0x0000ea00ff027b82 */ /* 0x000ea20000000a00 */
[----:B0-----:R-:W-:-:S02]  /*0080*/  IMAD R0, R0, UR5, R7 ;  /* 0x0000000500007c24 */ /* 0x001fc4000f8e0207 */
[----:B-1----:R-:W-:-:S03]  /*0090*/  IMAD R5, R5, UR4, R4 ;  /* 0x0000000405057c24 */ /* 0x002fc6000f8e0204 */
[----:B--2---:R-:W-:-:S04]  /*00a0*/  ISETP.GE.AND P0, PT, R0, R3, PT ;  /* 0x000000030000720c */ /* 0x004fc80003f06270 */
[----:B------:R-:W-:-:S13]  /*00b0*/  ISETP.GE.OR P0, PT, R5, R2, P0 ;  /* 0x000000020500720c */ /* 0x000fda0000706670 */
[----:B------:R-:W-:Y:S05]  /*00c0*/  @P0 EXIT ;  /* 0x000000000000094d */ /* 0x000fea0003800000 */
[----:B------:R-:W0:Y:S01]  /*00d0*/  LDCU UR6, c[0x0][0x3b0] ;  /* 0x00007600ff0677ac */ /* 0x000e220008000800 */
[----:B------:R-:W-:Y:S01]  /*00e0*/  HFMA2 R6, -RZ, RZ, 0, 0 ;  /* 0x00000000ff067431 */ /* 0x000fe200000001ff */
[----:B------:R-:W1:Y:S01]  /*00f0*/  LDCU.64 UR10, c[0x0][0x358] ;  /* 0x00006b00ff0a77ac */ /* 0x000e620008000a00 */
[----:B0-----:R-:W-:-:S09]  /*0100*/  UISETP.GE.AND UP0, UPT, UR6, 0x1, UPT ;  /* 0x000000010600788c */ /* 0x001fd2000bf06270 */
[----:B-1----:R-:W-:Y:S05]  /*0110*/  BRA.U !UP0, `(.L_x_0) ;  /* 0x0000001108687547 */ /* 0x002fea000b800000 */
[----:B------:R-:W0:Y:S01]  /*0120*/  LDC R10, c[0x0][0x3b4] ;  /* 0x0000ed00ff0a7b82 */ /* 0x000e220000000800 */
[----:B------:R-:W-:Y:S01]  /*0130*/  IMAD R4, R5, UR6, RZ ;  /* 0x0000000605047c24 */ /* 0x000fe2000f8e02ff */
[----:B0-----:R-:W-:-:S13]  /*0140*/  ISETP.GE.AND P0, PT, R10, 0x1, PT ;  /* 0x000000010a00780c */ /* 0x001fda0003f06270 */
[----:B------:R-:W-:Y:S05]  /*0150*/  @!P0 BRA `(.L_x_1) ;  /* 0x0000000800508947 */ /* 0x000fea0003800000 */
[C---:B------:R-:W-:Y:S01]  /*0160*/  LOP3.LUT R7, R10.reuse, 0x7ffffff0, RZ, 0xc0, !PT ;  /* 0x7ffffff00a077812 */ /* 0x040fe200078ec0ff */
[----:B------:R-:W-:Y:S01]  /*0170*/  UMOV UR4, URZ ;  /* 0x000000ff00047c82 */ /* 0x000fe20008000000 */
[C---:B------:R-:W-:Y:S02]  /*0180*/  LOP3.LUT R16, R10.reuse, 0xf, RZ, 0xc0, !PT ;  /* 0x0000000f0a107812 */ /* 0x040fe400078ec0ff */
[C---:B------:R-:W-:Y:S02]  /*0190*/  LOP3.LUT R17, R10.reuse, 0x7, RZ, 0xc0, !PT ;  /* 0x000000070a117812 */ /* 0x040fe400078ec0ff */
[----:B------:R-:W-:Y:S02]  /*01a0*/  LOP3.LUT R10, R10, 0x3, RZ, 0xc0, !PT ;  /* 0x000000030a0a7812 */ /* 0x000fe400078ec0ff */
[----:B------:R-:W-:Y:S02]  /*01b0*/  MOV R6, RZ ;  /* 0x000000ff00067202 */ /* 0x000fe40000000f00 */
[----:B------:R-:W-:-:S07]  /*01c0*/  IADD3 R11, PT, PT, -R7, RZ, RZ ;  /* 0x000000ff070b7210 */ /* 0x000fce0007ffe1ff */
.L_x_7:
[----:B------:R-:W0:Y:S01]  /*01d0*/  LDC R9, c[0x0][0x3ac] ;  /* 0x0000eb00ff097b82 */ /* 0x000e220000000800 */
[----:B------:R-:W1:Y:S07]  /*01e0*/  LDCU UR5, c[0x0][0x3b4] ;  /* 0x00007680ff0577ac */ /* 0x000e6e0008000800 */
[----:B------:R-:W2:Y:S01]  /*01f0*/  LDC.64 R2, c[0x0][0x398] ;  /* 0x0000e600ff027b82 */ /* 0x000ea20000000a00 */
[----:B0-----:R-:W-:-:S04]  /*0200*/  IMAD R12, R9, UR4, R0 ;  /* 0x00000004090c7c24 */ /* 0x001fc8000f8e0200 */
[----:B--2---:R-:W-:-:S05]  /*0210*/  IMAD.WIDE R2, R12, 0x4, R2 ;  /* 0x000000040c027825 */ /* 0x004fca00078e0202 */
[----:B------:R0:W5:Y:S01]  /*0220*/  LDG.E R13, desc[UR10][R2.64] ;  /* 0x0000000a020d7981 */ /* 0x000162000c1e1900 */
[----:B-1----:R-:W-:Y:S01]  /*0230*/  UISETP.GE.U32.AND UP0, UPT, UR5, 0x10, UPT ;  /* 0x000000100500788c */ /* 0x002fe2000bf06070 */
[----:B------:R-:W-:Y:S01]  /*0240*/  CS2R R14, SRZ ;  /* 0x00000000000e7805 */ /* 0x000fe2000001ff00 */
[----:B------:R-:W-:-:S07]  /*0250*/  UIMAD UR8, UR4, UR5, URZ ;  /* 0x00000005040872a4 */ /* 0x000fce000f8e02ff */
[----:B0-----:R-:W-:Y:S05]  /*0260*/  BRA.U !UP0, `(.L_x_2) ;  /* 0x0000000108b87547 */ /* 0x001fea000b800000 */
[----:B------:R-:W0:Y:S01]  /*0270*/  LDCU.64 UR6, c[0x0][0x390] ;  /* 0x00007200ff0677ac */ /* 0x000e220008000a00 */
[----:B------:R-:W-:Y:S01]  /*0280*/  HFMA2 R14, -RZ, RZ, 0, 0 ;  /* 0x00000000ff0e7431 */ /* 0x000fe200000001ff */
[----:B------:R-:W-:Y:S01]  /*0290*/  MOV R8, R11 ;  /* 0x0000000b00087202 */ /* 0x000fe20000000f00 */
[----:B0-----:R-:W-:-:S04]  /*02a0*/  UIMAD.WIDE.U32 UR6, UR8, 0x4, UR6 ;  /* 0x00000004080678a5 */ /* 0x001fc8000f8e0006 */
[----:B------:R-:W-:-:S04]  /*02b0*/  UIADD3 UR5, UP0, UPT, UR6, 0x20, URZ ;  /* 0x0000002006057890 */ /* 0x000fc8000ff1e0ff */
[----:B------:R-:W-:Y:S02]  /*02c0*/  UIADD3.X UR6, UPT, UPT, URZ, UR7, URZ, UP0, !UPT ;  /* 0x00000007ff067290 */ /* 0x000fe400087fe4ff */
[----:B------:R-:W-:-:S04]  /*02d0*/  MOV R2, UR5 ;  /* 0x0000000500027c02 */ /* 0x000fc80008000f00 */
[----:B------:R-:W-:-:S07]  /*02e0*/  MOV R3, UR6 ;  /* 0x0000000600037c02 */ /* 0x000fce0008000f00 */
.L_x_3:
[----:B------:R-:W2:Y:S04]  /*02f0*/  LDG.E R21, desc[UR10][R2.64+-0x20] ;  /* 0xffffe00a02157981 */ /* 0x000ea8000c1e1900 */
[----:B------:R-:W3:Y:S04]  /*0300*/  LDG.E R23, desc[UR10][R2.64+-0x1c] ;  /* 0xffffe40a02177981 */ /* 0x000ee8000c1e1900 */
[----:B------:R-:W4:Y:S04]  /*0310*/  LDG.E R19, desc[UR10][R2.64+-0x18] ;  /* 0xffffe80a02137981 */ /* 0x000f28000c1e1900 */
[----:B------:R-:W4:Y:S04]  /*0320*/  LDG.E R15, desc[UR10][R2.64+-0x14] ;  /* 0xffffec0a020f7981 */ /* 0x000f28000c1e1900 */
[----:B------:R-:W4:Y:S04]  /*0330*/  LDG.E R9, desc[UR10][R2.64+-0x10] ;  /* 0xfffff00a02097981 */ /* 0x000f28000c1e1900 */
[----:B------:R-:W4:Y:S04]  /*0340*/  LDG.E R18, desc[UR10][R2.64+-0xc] ;  /* 0xfffff40a02127981 */ /* 0x000f28000c1e1900 */
[----:B------:R-:W4:Y:S04]  /*0350*/  LDG.E R20, desc[UR10][R2.64+-0x8] ;  /* 0xfffff80a02147981 */ /* 0x000f28000c1e1900 */
[----:B------:R-:W4:Y:S04]  /*0360*/  LDG.E R22, desc[UR10][R2.64+-0x4] ;  /* 0xfffffc0a02167981 */ /* 0x000f28000c1e1900 */
[----:B------:R-:W4:Y:S04]  /*0370*/  LDG.E R24, desc[UR10][R2.64] ;  /* 0x0000000a02187981 */ /* 0x000f28000c1e1900 */
[----:B------:R-:W4:Y:S04]  /*0380*/  LDG.E R26, desc[UR10][R2.64+0x4] ;  /* 0x0000040a021a7981 */ /* 0x000f28000c1e1900 */
[----:B------:R-:W4:Y:S01]  /*0390*/  LDG.E R28, desc[UR10][R2.64+0x8] ;  /* 0x0000080a021c7981 */ /* 0x000f22000c1e1900 */
[----:B--2--5:R-:W-:-:S03]  /*03a0*/  FFMA R21, R13, R21, R14 ;  /* 0x000000150d157223 */ /* 0x024fc6000000000e */
[----:B------:R-:W2:Y:S01]  /*03b0*/  LDG.E R14, desc[UR10][R2.64+0xc] ;  /* 0x00000c0a020e7981 */ /* 0x000ea2000c1e1900 */
[----:B---3--:R-:W-:-:S03]  /*03c0*/  FFMA R23, R13, R23, R21 ;  /* 0x000000170d177223 */ /* 0x008fc60000000015 */
[----:B------:R-:W3:Y:S01]  /*03d0*/  LDG.E R21, desc[UR10][R2.64+0x10] ;  /* 0x0000100a02157981 */ /* 0x000ee2000c1e1900 */
[----:B----4-:R-:W-:-:S03]  /*03e0*/  FFMA R23, R13, R19, R23 ;  /* 0x000000130d177223 */ /* 0x010fc60000000017 */
[----:B------:R-:W4:Y:S01]  /*03f0*/  LDG.E R19, desc[UR10][R2.64+0x14] ;  /* 0x0000140a02137981 */ /* 0x000f22000c1e1900 */
[----:B------:R-:W-:-:S03]  /*0400*/  FFMA R23, R13, R15, R23 ;  /* 0x0000000f0d177223 */ /* 0x000fc60000000017 */
[----:B------:R-:W4:Y:S01]  /*0410*/  LDG.E R15, desc[UR10][R2.64+0x18] ;  /* 0x0000180a020f7981 */ /* 0x000f22000c1e1900 */
[----:B------:R-:W-:-:S03]  /*0420*/  FFMA R23, R13, R9, R23 ;  /* 0x000000090d177223 */ /* 0x000fc60000000017 */
[----:B------:R0:W4:Y:S01]  /*0430*/  LDG.E R9, desc[UR10][R2.64+0x1c] ;  /* 0x00001c0a02097981 */ /* 0x000122000c1e1900 */
[----:B------:R-:W-:Y:S01]  /*0440*/  IADD3 R8, PT, PT, R8, 0x10, RZ ;  /* 0x0000001008087810 */ /* 0x000fe20007ffe0ff */
[----:B------:R-:W-:-:S03]  /*0450*/  FFMA R23, R13, R18, R23 ;  /* 0x000000120d177223 */ /* 0x000fc60000000017 */
[----:B------:R-:W-:Y:S01]  /*0460*/  ISETP.NE.AND P0, PT, R8, RZ, PT ;  /* 0x000000ff0800720c */ /* 0x000fe20003f05270 */
[----:B------:R-:W-:-:S04]  /*0470*/  FFMA R23, R13, R20, R23 ;  /* 0x000000140d177223 */ /* 0x000fc80000000017 */
[----:B------:R-:W-:Y:S01]  /*0480*/  FFMA R23, R13, R22, R23 ;  /* 0x000000160d177223 */ /* 0x000fe20000000017 */
[----:B0-----:R-:W-:-:S03]  /*0490*/  IADD3 R2, P1, PT, R2, 0x40, RZ ;  /* 0x0000004002027810 */ /* 0x001fc60007f3e0ff */
[----:B------:R-:W-:Y:S01]  /*04a0*/  FFMA R23, R13, R24, R23 ;  /* 0x000000180d177223 */ /* 0x000fe20000000017 */
[----:B------:R-:W-:-:S03]  /*04b0*/  IADD3.X R3, PT, PT, RZ, R3, RZ, P1, !PT ;  /* 0x00000003ff037210 */ /* 0x000fc60000ffe4ff */
[----:B------:R-:W-:-:S04]  /*04c0*/  FFMA R23, R13, R26, R23 ;  /* 0x0000001a0d177223 */ /* 0x000fc80000000017 */
[----:B------:R-:W-:-:S04]  /*04d0*/  FFMA R23, R13, R28, R23 ;  /* 0x0000001c0d177223 */ /* 0x000fc80000000017 */
[----:B--2---:R-:W-:-:S04]  /*04e0*/  FFMA R14, R13, R14, R23 ;  /* 0x0000000e0d0e7223 */ /* 0x004fc80000000017 */
[----:B---3--:R-:W-:-:S04]  /*04f0*/  FFMA R14, R13, R21, R14 ;  /* 0x000000150d0e7223 */ /* 0x008fc8000000000e */
[----:B----4-:R-:W-:-:S04]  /*0500*/  FFMA R14, R13, R19, R14 ;  /* 0x000000130d0e7223 */ /* 0x010fc8000000000e */
[----:B------:R-:W-:-:S04]  /*0510*/  FFMA R14, R13, R15, R14 ;  /* 0x0000000f0d0e7223 */ /* 0x000fc8000000000e */
[----:B------:R-:W-:Y:S01]  /*0520*/  FFMA R14, R13, R9, R14 ;  /* 0x000000090d0e7223 */ /* 0x000fe2000000000e */
[----:B------:R-:W-:Y:S06]  /*0530*/  @P0 BRA `(.L_x_3) ;  /* 0xfffffffc006c0947 */ /* 0x000fec000383ffff */
[----:B------:R-:W-:-:S07]  /*0540*/  MOV R15, R7 ;  /* 0x00000007000f7202 */ /* 0x000fce0000000f00 */
.L_x_2:
[----:B------:R-:W-:-:S13]  /*0550*/  ISETP.NE.AND P0, PT, R16, RZ, PT ;  /* 0x000000ff1000720c */ /* 0x000fda0003f05270 */
[----:B------:R-:W-:Y:S05]  /*0560*/  @!P0 BRA `(.L_x_4) ;  /* 0x0000000400148947 */ /* 0x000fea0003800000 */
[----:B------:R-:W-:Y:S02]  /*0570*/  IADD3 R2, PT, PT, R16, -0x1, RZ ;  /* 0xffffffff10027810 */ /* 0x000fe40007ffe0ff */
[----:B------:R-:W-:Y:S02]  /*0580*/  ISETP.NE.AND P0, PT, R17, RZ, PT ;  /* 0x000000ff1100720c */ /* 0x000fe40003f05270 */
[----:B------:R-:W-:-:S13]  /*0590*/  ISETP.GE.U32.AND P1, PT, R2, 0x7, PT ;  /* 0x000000070200780c */ /* 0x000fda0003f26070 */
[----:B------:R-:W-:Y:S05]  /*05a0*/  @!P1 BRA `(.L_x_5) ;  /* 0x0000000000649947 */ /* 0x000fea0003800000 */
[----:B------:R-:W0:Y:S01]  /*05b0*/  LDC.64 R8, c[0x0][0x390] ;  /* 0x0000e400ff087b82 */ /* 0x000e220000000a00 */
[C---:B------:R-:W-:Y:S02]  /*05c0*/  IADD3 R19, PT, PT, R15.reuse, UR8, RZ ;  /* 0x000000080f137c10 */ /* 0x040fe4000fffe0ff */
[----:B------:R-:W-:-:S04]  /*05d0*/  IADD3 R18, P1, PT, R15, UR8, RZ ;  /* 0x000000080f127c10 */ /* 0x000fc8000ff3e0ff */
[----:B------:R-:W-:Y:S01]  /*05e0*/  IADD3.X R20, PT, PT, RZ, RZ, RZ, P1, !PT ;  /* 0x000000ffff147210 */ /* 0x000fe20000ffe4ff */
[----:B------:R-:W1:Y:S01]  /*05f0*/  LDC.64 R2, c[0x0][0x390] ;  /* 0x0000e400ff027b82 */ /* 0x000e620000000a00 */
[----:B0-----:R-:W-:-:S06]  /*0600*/  IMAD.WIDE.U32 R8, R19, 0x4, R8 ;  /* 0x0000000413087825 */ /* 0x001fcc00078e0008 */
[----:B------:R-:W2:Y:S01]  /*0610*/  LDG.E R8, desc[UR10][R8.64] ;  /* 0x0000000a08087981 */ /* 0x000ea2000c1e1900 */
[----:B-1----:R-:W-:-:S04]  /*0620*/  LEA R2, P1, R18, R2, 0x2 ;  /* 0x0000000212027211 */ /* 0x002fc800078210ff */
[----:B------:R-:W-:-:S05]  /*0630*/  LEA.HI.X R3, R18, R3, R20, 0x2, P1 ;  /* 0x0000000312037211 */ /* 0x000fca00008f1414 */
[----:B------:R-:W3:Y:S04]  /*0640*/  LDG.E R19, desc[UR10][R2.64+0x4] ;  /* 0x0000040a02137981 */ /* 0x000ee8000c1e1900 */
[----:B------:R-:W4:Y:S04]  /*0650*/  LDG.E R21, desc[UR10][R2.64+0x8] ;  /* 0x0000080a02157981 */ /* 0x000f28000c1e1900 */
[----:B------:R-:W4:Y:S04]  /*0660*/  LDG.E R23, desc[UR10][R2.64+0xc] ;  /* 0x00000c0a02177981 */ /* 0x000f28000c1e1900 */
[----:B------:R-:W4:Y:S04]  /*0670*/  LDG.E R25, desc[UR10][R2.64+0x10] ;  /* 0x0000100a02197981 */ /* 0x000f28000c1e1900 */
[----:B------:R-:W4:Y:S04]  /*0680*/  LDG.E R27, desc[UR10][R2.64+0x14] ;  /* 0x0000140a021b7981 */ /* 0x000f28000c1e1900 */
[----:B------:R-:W4:Y:S04]  /*0690*/  LDG.E R29, desc[UR10][R2.64+0x18] ;  /* 0x0000180a021d7981 */ /* 0x000f28000c1e1900 */
[----:B------:R-:W4:Y:S01]  /*06a0*/  LDG.E R18, desc[UR10][R2.64+0x1c] ;  /* 0x00001c0a02127981 */ /* 0x000f22000c1e1900 */
[----:B------:R-:W-:Y:S01]  /*06b0*/  IADD3 R15, PT, PT, R15, 0x8, RZ ;  /* 0x000000080f0f7810 */ /* 0x000fe20007ffe0ff */
[----:B--2--5:R-:W-:-:S04]  /*06c0*/  FFMA R14, R13, R8, R14 ;  /* 0x000000080d0e7223 */ /* 0x024fc8000000000e */
[----:B---3--:R-:W-:-:S04]  /*06d0*/  FFMA R14, R13, R19, R14 ;  /* 0x000000130d0e7223 */ /* 0x008fc8000000000e */
[----:B----4-:R-:W-:-:S04]  /*06e0*/  FFMA R14, R13, R21, R14 ;  /* 0x000000150d0e7223 */ /* 0x010fc8000000000e */
[----:B------:R-:W-:-:S04]  /*06f0*/  FFMA R14, R13, R23, R14 ;  /* 0x000000170d0e7223 */ /* 0x000fc8000000000e */
[----:B------:R-:W-:-:S04]  /*0700*/  FFMA R14, R13, R25, R14 ;  /* 0x000000190d0e7223 */ /* 0x000fc8000000000e */
[----:B------:R-:W-:-:S04]  /*0710*/  FFMA R14, R13, R27, R14 ;  /* 0x0000001b0d0e7223 */ /* 0x000fc8000000000e */
[----:B------:R-:W-:-:S04]  /*0720*/  FFMA R14, R13, R29, R14 ;  /* 0x0000001d0d0e7223 */ /* 0x000fc8000000000e */
[----:B------:R-:W-:-:S07]  /*0730*/  FFMA R14, R13, R18, R14 ;  /* 0x000000120d0e7223 */ /* 0x000fce000000000e */
.L_x_5:
        /* <DEDUP_REMOVED lines=16> */
[----:B------:R-:W4:Y:S01]  /*0840*/  LDG.E R23, desc[UR10][R2.64+0xc] ;  /* 0x00000c0a02177981 */ /* 0x000f22000c1e1900 */
[----:B------:R-:W-:Y:S01]  /*0850*/  IADD3 R15, PT, PT, R15, 0x4, RZ ;  /* 0x000000040f0f7810 */ /* 0x000fe20007ffe0ff */
[----:B--2--5:R-:W-:-:S04]  /*0860*/  FFMA R14, R13, R8, R14 ;  /* 0x000000080d0e7223 */ /* 0x024fc8000000000e */
[----:B---3--:R-:W-:-:S04]  /*0870*/  FFMA R14, R13, R19, R14 ;  /* 0x000000130d0e7223 */ /* 0x008fc8000000000e */
[----:B----4-:R-:W-:-:S04]  /*0880*/  FFMA R14, R13, R21, R14 ;  /* 0x000000150d0e7223 */ /* 0x010fc8000000000e */
[----:B------:R-:W-:-:S07]  /*0890*/  FFMA R14, R13, R23, R14 ;  /* 0x000000170d0e7223 */ /* 0x000fce000000000e */
.L_x_6:
[----:B------:R-:W-:Y:S05]  /*08a0*/  @!P0 BRA `(.L_x_4) ;  /* 0x0000000000448947 */ /* 0x000fea0003800000 */
[----:B------:R-:W0:Y:S01]  /*08b0*/  LDC.64 R2, c[0x0][0x390] ;  /* 0x0000e400ff027b82 */ /* 0x000e220000000a00 */
[----:B------:R-:W-:-:S05]  /*08c0*/  IADD3 R9, PT, PT, R15, UR8, RZ ;  /* 0x000000080f097c10 */ /* 0x000fca000fffe0ff */
[----:B0-----:R-:W-:-:S06]  /*08d0*/  IMAD.WIDE.U32 R2, R9, 0x4, R2 ;  /* 0x0000000409027825 */ /* 0x001fcc00078e0002 */
[----:B------:R-:W2:Y:S01]  /*08e0*/  LDG.E R2, desc[UR10][R2.64] ;  /* 0x0000000a02027981 */ /* 0x000ea2000c1e1900 */
[----:B------:R-:W-:Y:S01]  /*08f0*/  ISETP.NE.AND P0, PT, R10, 0x1, PT ;  /* 0x000000010a00780c */ /* 0x000fe20003f05270 */
[----:B--2--5:R-:W-:-:S12]  /*0900*/  FFMA R14, R13, R2, R14 ;  /* 0x000000020d0e7223 */ /* 0x024fd8000000000e */
[----:B------:R-:W-:Y:S05]  /*0910*/  @!P0 BRA `(.L_x_4) ;  /* 0x0000000000288947 */ /* 0x000fea0003800000 */
[----:B------:R-:W0:Y:S01]  /*0920*/  LDC.64 R2, c[0x0][0x390] ;  /* 0x0000e400ff027b82 */ /* 0x000e220000000a00 */
[----:B------:R-:W-:-:S04]  /*0930*/  IADD3 R8, P0, PT, R15, UR8, RZ ;  /* 0x000000080f087c10 */ /* 0x000fc8000ff1e0ff */
[----:B------:R-:W-:Y:S02]  /*0940*/  IADD3.X R9, PT, PT, RZ, RZ, RZ, P0, !PT ;  /* 0x000000ffff097210 */ /* 0x000fe400007fe4ff */
[----:B------:R-:W-:Y:S02]  /*0950*/  ISETP.NE.AND P0, PT, R10, 0x2, PT ;  /* 0x000000020a00780c */ /* 0x000fe40003f05270 */
[----:B0-----:R-:W-:-:S04]  /*0960*/  LEA R2, P1, R8, R2, 0x2 ;  /* 0x0000000208027211 */ /* 0x001fc800078210ff */
[----:B------:R-:W-:-:S05]  /*0970*/  LEA.HI.X R3, R8, R3, R9, 0x2, P1 ;  /* 0x0000000308037211 */ /* 0x000fca00008f1409 */
[----:B------:R-:W2:Y:S04]  /*0980*/  LDG.E R8, desc[UR10][R2.64+0x4] ;  /* 0x0000040a02087981 */ /* 0x000ea8000c1e1900 */
[----:B------:R-:W3:Y:S01]  /*0990*/  @P0 LDG.E R9, desc[UR10][R2.64+0x8] ;  /* 0x0000080a02090981 */ /* 0x000ee2000c1e1900 */
[----:B--2---:R-:W-:-:S04]  /*09a0*/  FFMA R14, R13, R8, R14 ;  /* 0x000000080d0e7223 */ /* 0x004fc8000000000e */
[----:B---3--:R-:W-:-:S07]  /*09b0*/  @P0 FFMA R14, R13, R9, R14 ;  /* 0x000000090d0e0223 */ /* 0x008fce000000000e */
.L_x_4:
[----:B------:R-:W0:Y:S01]  /*09c0*/  LDC.64 R8, c[0x0][0x388] ;  /* 0x0000e200ff087b82 */ /* 0x000e220000000a00 */
[----:B------:R-:W-:Y:S01]  /*09d0*/  IADD3 R15, PT, PT, R4, UR4, RZ ;  /* 0x00000004040f7c10 */ /* 0x000fe2000fffe0ff */
[----:B------:R-:W1:Y:S06]  /*09e0*/  LDCU UR5, c[0x0][0x3b0] ;  /* 0x00007600ff0577ac */ /* 0x000e6c0008000800 */
[----:B------:R-:W2:Y:S01]  /*09f0*/  LDC.64 R2, c[0x0][0x380] ;  /* 0x0000e000ff027b82 */ /* 0x000ea20000000a00 */
[----:B0----5:R-:W-:-:S06]  /*0a00*/  IMAD.WIDE R12, R12, 0x4, R8 ;  /* 0x000000040c0c7825 */ /* 0x021fcc00078e0208 */
[----:B------:R-:W3:Y:S01]  /*0a10*/  LDG.E R13, desc[UR10][R12.64] ;  /* 0x0000000a0c0d7981 */ /* 0x000ee2000c1e1900 */
[----:B--2---:R-:W-:-:S06]  /*0a20*/  IMAD.WIDE.U32 R2, R15, 0x4, R2 ;  /* 0x000000040f027825 */ /* 0x004fcc00078e0002 */
[----:B------:R-:W2:Y:S01]  /*0a30*/  LDG.E R2, desc[UR10][R2.64] ;  /* 0x0000000a02027981 */ /* 0x000ea2000c1e1900 */
[----:B------:R-:W-:-:S04]  /*0a40*/  UIADD3 UR4, UPT, UPT, UR4, 0x1, URZ ;  /* 0x0000000104047890 */ /* 0x000fc8000fffe0ff */
[----:B-1----:R-:W-:Y:S01]  /*0a50*/  UISETP.NE.AND UP0, UPT, UR4, UR5, UPT ;  /* 0x000000050400728c */ /* 0x002fe2000bf05270 */
[----:B---3--:R-:W-:-:S04]  /*0a60*/  FADD R9, R13, R14 ;  /* 0x0000000e0d097221 */ /* 0x008fc80000000000 */
[----:B--2---:R-:W-:-:S04]  /*0a70*/  FFMA R6, R9, R2, R6 ;  /* 0x0000000209067223 */ /* 0x004fc80000000006 */
[----:B------:R-:W-:Y:S05]  /*0a80*/  BRA.U !UP0, `(.L_x_0) ;  /* 0x00000009080c7547 */ /* 0x000fea000b800000 */
[----:B------:R-:W-:Y:S05]  /*0a90*/  BRA `(.L_x_7) ;  /* 0xfffffff400cc7947 */ /* 0x000fea000383ffff */
.L_x_1:
[----:B------:R-:W-:Y:S01]  /*0aa0*/  UISETP.GE.U32.AND UP1, UPT, UR6, 0x8, UPT ;  /* 0x000000080600788c */ /* 0x000fe2000bf26070 */
[----:B------:R-:W-:Y:S01]  /*0ab0*/  HFMA2 R6, -RZ, RZ, 0, 0 ;  /* 0x00000000ff067431 */ /* 0x000fe200000001ff */
[----:B------:R-:W-:Y:S01]  /*0ac0*/  ULOP3.LUT UR7, UR6, 0x7, URZ, 0xc0, !UPT ;  /* 0x0000000706077892 */ /* 0x000fe2000f8ec0ff */
[----:B------:R-:W-:-:S03]  /*0ad0*/  UMOV UR4, URZ ;  /* 0x000000ff00047c82 */ /* 0x000fc60008000000 */
[----:B------:R-:W-:-:S03]  /*0ae0*/  UISETP.NE.AND UP0, UPT, UR7, URZ, UPT ;  /* 0x000000ff0700728c */ /* 0x000fc6000bf05270 */
[----:B------:R-:W-:Y:S08]  /*0af0*/  BRA.U !UP1, `(.L_x_8) ;  /* 0x0000000109cc7547 */ /* 0x000ff0000b800000 */
[----:B------:R-:W-:Y:S01]  /*0b00*/  MOV R6, RZ ;  /* 0x000000ff00067202 */ /* 0x000fe20000000f00 */
[----:B------:R-:W-:Y:S01]  /*0b10*/  ULOP3.LUT UR4, UR6, 0x7ffffff8, URZ, 0xc0, !UPT ;  /* 0x7ffffff806047892 */ /* 0x000fe2000f8ec0ff */
[----:B------:R-:W-:-:S11]  /*0b20*/  UMOV UR5, URZ ;  /* 0x000000ff00057c82 */ /* 0x000fd60008000000 */
.L_x_9:
[----:B------:R-:W0:Y:S01]  /*0b30*/  LDC.64 R12, c[0x0][0x388] ;  /* 0x0000e200ff0c7b82 */ /* 0x000e220000000a00 */
[----:B------:R-:W-:-:S07]  /*0b40*/  IMAD R7, R3, UR5, R0 ;  /* 0x0000000503077c24 */ /* 0x000fce000f8e0200 */
[----:B------:R-:W1:Y:S01]  /*0b50*/  LDC.64 R8, c[0x0][0x380] ;  /* 0x0000e000ff087b82 */ /* 0x000e620000000a00 */
[----:B0-----:R-:W-:Y:S01]  /*0b60*/  IMAD.WIDE R12, R7, 0x4, R12 ;  /* 0x00000004070c7825 */ /* 0x001fe200078e020c */
[----:B------:R-:W-:-:S04]  /*0b70*/  IADD3 R7, PT, PT, R4, UR5, RZ ;  /* 0x0000000504077c10 */ /* 0x000fc8000fffe0ff */
[----:B------:R0:W2:Y:S01]  /*0b80*/  LDG.E R2, desc[UR10][R12.64] ;  /* 0x0000000a0c027981 */ /* 0x0000a2000c1e1900 */
[----:B------:R-:W-:-:S04]  /*0b90*/  IMAD.WIDE R14, R3, 0x4, R12 ;  /* 0x00000004030e7825 */ /* 0x000fc800078e020c */
[----:B-1----:R-:W-:Y:S01]  /*0ba0*/  IMAD.WIDE.U32 R8, R7, 0x4, R8 ;  /* 0x0000000407087825 */ /* 0x002fe200078e0008 */
[----:B------:R1:W3:Y:S03]  /*0bb0*/  LDG.E R20, desc[UR10][R14.64] ;  /* 0x0000000a0e147981 */ /* 0x0002e6000c1e1900 */
[C---:B------:R-:W-:Y:S01]  /*0bc0*/  IMAD.WIDE R16, R3.reuse, 0x4, R14 ;  /* 0x0000000403107825 */ /* 0x040fe200078e020e */
[----:B------:R-:W4:Y:S04]  /*0bd0*/  LDG.E R7, desc[UR10][R8.64] ;  /* 0x0000000a08077981 */ /* 0x000f28000c1e1900 */
[----:B------:R-:W5:Y:S01]  /*0be0*/  LDG.E R21, desc[UR10][R8.64+0x4] ;  /* 0x0000040a08157981 */ /* 0x000f62000c1e1900 */
[----:B------:R-:W-:-:S03]  /*0bf0*/  IMAD.WIDE R24, R3, 0x4, R16 ;  /* 0x0000000403187825 */ /* 0x000fc600078e0210 */
[----:B------:R1:W5:Y:S01]  /*0c00*/  LDG.E R18, desc[UR10][R16.64] ;  /* 0x0000000a10127981 */ /* 0x000362000c1e1900 */
[----:B------:R-:W-:-:S03]  /*0c10*/  IMAD.WIDE R10, R3, 0x4, R24 ;  /* 0x00000004030a7825 */ /* 0x000fc600078e0218 */
[----:B------:R-:W5:Y:S04]  /*0c20*/  LDG.E R19, desc[UR10][R8.64+0x8] ;  /* 0x0000080a08137981 */ /* 0x000f68000c1e1900 */
[----:B------:R2:W5:Y:S01]  /*0c30*/  LDG.E R22, desc[UR10][R24.64] ;  /* 0x0000000a18167981 */ /* 0x000562000c1e1900 */
[----:B0-----:R-:W-:-:S03]  /*0c40*/  IMAD.WIDE R12, R3, 0x4, R10 ;  /* 0x00000004030c7825 */ /* 0x001fc600078e020a */
[----:B------:R-:W5:Y:S04]  /*0c50*/  LDG.E R23, desc[UR10][R8.64+0xc] ;  /* 0x00000c0a08177981 */ /* 0x000f68000c1e1900 */
[----:B------:R-:W5:Y:S01]  /*0c60*/  LDG.E R10, desc[UR10][R10.64] ;  /* 0x0000000a0a0a7981 */ /* 0x000f62000c1e1900 */
[----:B-1----:R-:W-:-:S03]  /*0c70*/  IMAD.WIDE R14, R3, 0x4, R12 ;  /* 0x00000004030e7825 */ /* 0x002fc600078e020c */
[----:B------:R-:W5:Y:S04]  /*0c80*/  LDG.E R27, desc[UR10][R8.64+0x10] ;  /* 0x0000100a081b7981 */ /* 0x000f68000c1e1900 */
[----:B------:R-:W5:Y:S01]  /*0c90*/  LDG.E R26, desc[UR10][R12.64] ;  /* 0x0000000a0c1a7981 */ /* 0x000f62000c1e1900 */
[----:B------:R-:W-:-:S03]  /*0ca0*/  IMAD.WIDE R16, R3, 0x4, R14 ;  /* 0x0000000403107825 */ /* 0x000fc600078e020e */
[----:B------:R-:W5:Y:S04]  /*0cb0*/  LDG.E R29, desc[UR10][R8.64+0x14] ;  /* 0x0000140a081d7981 */ /* 0x000f68000c1e1900 */
[----:B------:R-:W5:Y:S04]  /*0cc0*/  LDG.E R28, desc[UR10][R14.64] ;  /* 0x0000000a0e1c7981 */ /* 0x000f68000c1e1900 */
[----:B------:R-:W5:Y:S04]  /*0cd0*/  LDG.E R11, desc[UR10][R8.64+0x18] ;  /* 0x0000180a080b7981 */ /* 0x000f68000c1e1900 */
[----:B------:R-:W5:Y:S04]  /*0ce0*/  LDG.E R16, desc[UR10][R16.64] ;  /* 0x0000000a10107981 */ /* 0x000f68000c1e1900 */
[----:B------:R-:W5:Y:S01]  /*0cf0*/  LDG.E R24, desc[UR10][R8.64+0x1c] ;  /* 0x00001c0a08187981 */ /* 0x000f62000c1e1900 */
[----:B------:R-:W-:-:S04]  /*0d00*/  UIADD3 UR5, UPT, UPT, UR5, 0x8, URZ ;  /* 0x0000000805057890 */ /* 0x000fc8000fffe0ff */
[----:B------:R-:W-:Y:S01]  /*0d10*/  UISETP.NE.AND UP1, UPT, UR5, UR4, UPT ;  /* 0x000000040500728c */ /* 0x000fe2000bf25270 */
[----:B--2---:R-:W-:-:S04]  /*0d20*/  FADD R25, RZ, R2 ;  /* 0x00000002ff197221 */ /* 0x004fc80000000000 */
[----:B----4-:R-:W-:Y:S01]  /*0d30*/  FFMA R6, R25, R7, R6 ;  /* 0x0000000719067223 */ /* 0x010fe20000000006 */
[----:B---3--:R-:W-:-:S04]  /*0d40*/  FADD R7, RZ, R20 ;  /* 0x00000014ff077221 */ /* 0x008fc80000000000 */
[----:B-----5:R-:W-:Y:S01]  /*0d50*/  FFMA R6, R7, R21, R6 ;  /* 0x0000001507067223 */ /* 0x020fe20000000006 */
[----:B------:R-:W-:-:S04]  /*0d60*/  FADD R7, RZ, R18 ;  /* 0x00000012ff077221 */ /* 0x000fc80000000000 */
[----:B------:R-:W-:Y:S01]  /*0d70*/  FFMA R6, R7, R19, R6 ;  /* 0x0000001307067223 */ /* 0x000fe20000000006 */
        /* <DEDUP_REMOVED lines=10> */
[----:B------:R-:W-:Y:S06]  /*0e20*/  BRA.U UP1, `(.L_x_9) ;  /* 0xfffffffd01407547 */ /* 0x000fec000b83ffff */
.L_x_8:
[----:B------:R-:W-:Y:S05]  /*0e30*/  BRA.U !UP0, `(.L_x_0) ;  /* 0x0000000508207547 */ /* 0x000fea000b800000 */
[----:B------:R-:W-:Y:S02]  /*0e40*/  UISETP.GE.U32.AND UP0, UPT, UR7, 0x4, UPT ;  /* 0x000000040700788c */ /* 0x000fe4000bf06070 */
[----:B------:R-:W-:-:S04]  /*0e50*/  ULOP3.LUT UR8, UR6, 0x3, URZ, 0xc0, !UPT ;  /* 0x0000000306087892 */ /* 0x000fc8000f8ec0ff */
[----:B------:R-:W-:-:S03]  /*0e60*/  UISETP.NE.AND UP1, UPT, UR8, URZ, UPT ;  /* 0x000000ff0800728c */ /* 0x000fc6000bf25270 */
[----:B------:R-:W-:Y:S08]  /*0e70*/  BRA.U !UP0, `(.L_x_10) ;  /* 0x00000001087c7547 */ /* 0x000ff0000b800000 */
[----:B------:R-:W0:Y:S01]  /*0e80*/  LDC.64 R10, c[0x0][0x388] ;  /* 0x0000e200ff0a7b82 */ /* 0x000e220000000a00 */
[----:B------:R-:W1:Y:S01]  /*0e90*/  LDCU.64 UR12, c[0x0][0x380] ;  /* 0x00007000ff0c77ac */ /* 0x000e620008000a00 */
[----:B------:R-:W-:Y:S01]  /*0ea0*/  IMAD R7, R3, UR4, R0 ;  /* 0x0000000403077c24 */ /* 0x000fe2000f8e0200 */
[C---:B------:R-:W-:Y:S02]  /*0eb0*/  IADD3 R9, PT, PT, R4.reuse, UR4, RZ ;  /* 0x0000000404097c10 */ /* 0x040fe4000fffe0ff */
[----:B------:R-:W-:-:S03]  /*0ec0*/  IADD3 R2, P0, PT, R4, UR4, RZ ;  /* 0x0000000404027c10 */ /* 0x000fc6000ff1e0ff */
[----:B------:R-:W2:Y:S01]  /*0ed0*/  LDC.64 R12, c[0x0][0x380] ;  /* 0x0000e000ff0c7b82 */ /* 0x000ea20000000a00 */
[----:B0-----:R-:W-:Y:S01]  /*0ee0*/  IMAD.WIDE R10, R7, 0x4, R10 ;  /* 0x00000004070a7825 */ /* 0x001fe200078e020a */
[----:B------:R-:W-:Y:S02]  /*0ef0*/  IADD3.X R7, PT, PT, RZ, RZ, RZ, P0, !PT ;  /* 0x000000ffff077210 */ /* 0x000fe400007fe4ff */
[C---:B-1----:R-:W-:Y:S01]  /*0f00*/  LEA R8, P0, R2.reuse, UR12, 0x2 ;  /* 0x0000000c02087c11 */ /* 0x042fe2000f8010ff */
[----:B------:R-:W-:Y:S02]  /*0f10*/  IMAD.WIDE R14, R3, 0x4, R10 ;  /* 0x00000004030e7825 */ /* 0x000fe400078e020a */
[----:B------:R-:W3:Y:S02]  /*0f20*/  LDG.E R10, desc[UR10][R10.64] ;  /* 0x0000000a0a0a7981 */ /* 0x000ee4000c1e1900 */
[----:B--2---:R-:W-:Y:S01]  /*0f30*/  IMAD.WIDE.U32 R12, R9, 0x4, R12 ;  /* 0x00000004090c7825 */ /* 0x004fe200078e000c */
[----:B------:R-:W-:-:S02]  /*0f40*/  LEA.HI.X R9, R2, UR13, R7, 0x2, P0 ;  /* 0x0000000d02097c11 */ /* 0x000fc400080f1407 */
[----:B------:R-:W2:Y:S01]  /*0f50*/  LDG.E R2, desc[UR10][R14.64] ;  /* 0x0000000a0e027981 */ /* 0x000ea2000c1e1900 */
[----:B------:R-:W-:-:S03]  /*0f60*/  IMAD.WIDE R16, R3, 0x4, R14 ;  /* 0x0000000403107825 */ /* 0x000fc600078e020e */
[----:B------:R-:W4:Y:S01]  /*0f70*/  LDG.E R12, desc[UR10][R12.64] ;  /* 0x0000000a0c0c7981 */ /* 0x000f22000c1e1900 */
[----:B------:R-:W-:-:S03]  /*0f80*/  IMAD.WIDE R18, R3, 0x4, R16 ;  /* 0x0000000403127825 */ /* 0x000fc600078e0210 */
[----:B------:R-:W5:Y:S04]  /*0f90*/  LDG.E R20, desc[UR10][R8.64+0x4] ;  /* 0x0000040a08147981 */ /* 0x000f68000c1e1900 */
[----:B------:R-:W5:Y:S04]  /*0fa0*/  LDG.E R21, desc[UR10][R16.64] ;  /* 0x0000000a10157981 */ /* 0x000f68000c1e1900 */
[----:B------:R-:W5:Y:S04]  /*0fb0*/  LDG.E R22, desc[UR10][R8.64+0x8] ;  /* 0x0000080a08167981 */ /* 0x000f68000c1e1900 */
[----:B------:R-:W5:Y:S04]  /*0fc0*/  LDG.E R18, desc[UR10][R18.64] ;  /* 0x0000000a12127981 */ /* 0x000f68000c1e1900 */
[----:B------:R-:W5:Y:S01]  /*0fd0*/  LDG.E R23, desc[UR10][R8.64+0xc] ;  /* 0x00000c0a08177981 */ /* 0x000f62000c1e1900 */
[----:B------:R-:W-:Y:S01]  /*0fe0*/  UIADD3 UR4, UPT, UPT, UR4, 0x4, URZ ;  /* 0x0000000404047890 */ /* 0x000fe2000fffe0ff */
[----:B---3--:R-:W-:Y:S01]  /*0ff0*/  FADD R7, RZ, R10 ;  /* 0x0000000aff077221 */ /* 0x008fe20000000000 */
[----:B--2---:R-:W-:-:S03]  /*1000*/  FADD R2, RZ, R2 ;  /* 0x00000002ff027221 */ /* 0x004fc60000000000 */
[----:B----4-:R-:W-:-:S04]  /*1010*/  FFMA R7, R7, R12, R6 ;  /* 0x0000000c07077223 */ /* 0x010fc80000000006 */
[----:B-----5:R-:W-:Y:S01]  /*1020*/  FFMA R2, R2, R20, R7 ;  /* 0x0000001402027223 */ /* 0x020fe20000000007 */
[----:B------:R-:W-:-:S04]  /*1030*/  FADD R21, RZ, R21 ;  /* 0x00000015ff157221 */ /* 0x000fc80000000000 */
[----:B------:R-:W-:Y:S01]  /*1040*/  FFMA R2, R21, R22, R2 ;  /* 0x0000001615027223 */ /* 0x000fe20000000002 */
[----:B------:R-:W-:-:S04]  /*1050*/  FADD R7, RZ, R18 ;  /* 0x00000012ff077221 */ /* 0x000fc80000000000 */
[----:B------:R-:W-:-:S07]  /*1060*/  FFMA R6, R7, R23, R2 ;  /* 0x0000001707067223 */ /* 0x000fce0000000002 */
.L_x_10:
[----:B------:R-:W-:Y:S05]  /*1070*/  BRA.U !UP1, `(.L_x_0) ;  /* 0x0000000109907547 */ /* 0x000fea000b800000 */
[----:B------:R-:W-:Y:S02]  /*1080*/  UISETP.NE.AND UP0, UPT, UR8, 0x1, UPT ;  /* 0x000000010800788c */ /* 0x000fe4000bf05270 */
[----:B------:R-:W-:-:S04]  /*1090*/  ULOP3.LUT UR5, UR6, 0x1, URZ, 0xc0, !UPT ;  /* 0x0000000106057892 */ /* 0x000fc8000f8ec0ff */
[----:B------:R-:W-:-:S03]  /*10a0*/  UISETP.NE.U32.AND UP1, UPT, UR5, 0x1, UPT ;  /* 0x000000010500788c */ /* 0x000fc6000bf25070 */
[----:B------:R-:W-:Y:S08]  /*10b0*/  BRA.U !UP0, `(.L_x_11) ;  /* 0x0000000108547547 */ /* 0x000ff0000b800000 */
[----:B------:R-:W0:Y:S01]  /*10c0*/  LDC.64 R8, c[0x0][0x388] ;  /* 0x0000e200ff087b82 */ /* 0x000e220000000a00 */
[----:B------:R-:W1:Y:S01]  /*10d0*/  LDCU.64 UR6, c[0x0][0x380] ;  /* 0x00007000ff0677ac */ /* 0x000e620008000a00 */
[----:B------:R-:W-:Y:S01]  /*10e0*/  IMAD R7, R3, UR4, R0 ;  /* 0x0000000403077c24 */ /* 0x000fe2000f8e0200 */
[C---:B------:R-:W-:Y:S02]  /*10f0*/  IADD3 R13, PT, PT, R4.reuse, UR4, RZ ;  /* 0x00000004040d7c10 */ /* 0x040fe4000fffe0ff */
[----:B------:R-:W-:-:S03]  /*1100*/  IADD3 R15, P0, PT, R4, UR4, RZ ;  /* 0x00000004040f7c10 */ /* 0x000fc6000ff1e0ff */
[----:B------:R-:W2:Y:S01]  /*1110*/  LDC.64 R10, c[0x0][0x380] ;  /* 0x0000e000ff0a7b82 */ /* 0x000ea20000000a00 */
[----:B------:R-:W-:Y:S02]  /*1120*/  IADD3.X R16, PT, PT, RZ, RZ, RZ, P0, !PT ;  /* 0x000000ffff107210 */ /* 0x000fe400007fe4ff */
[----:B-1----:R-:W-:Y:S01]  /*1130*/  LEA R14, P0, R15, UR6, 0x2 ;  /* 0x000000060f0e7c11 */ /* 0x002fe2000f8010ff */
[----:B0-----:R-:W-:-:S03]  /*1140*/  IMAD.WIDE R8, R7, 0x4, R8 ;  /* 0x0000000407087825 */ /* 0x001fc600078e0208 */
[----:B------:R-:W-:Y:S02]  /*1150*/  LEA.HI.X R15, R15, UR7, R16, 0x2, P0 ;  /* 0x000000070f0f7c11 */ /* 0x000fe400080f1410 */
[----:B------:R-:W3:Y:S01]  /*1160*/  LDG.E R2, desc[UR10][R8.64] ;  /* 0x0000000a08027981 */ /* 0x000ee2000c1e1900 */
[----:B--2---:R-:W-:-:S03]  /*1170*/  IMAD.WIDE.U32 R10, R13, 0x4, R10 ;  /* 0x000000040d0a7825 */ /* 0x004fc600078e000a */
[----:B------:R-:W2:Y:S01]  /*1180*/  LDG.E R14, desc[UR10][R14.64+0x4] ;  /* 0x0000040a0e0e7981 */ /* 0x000ea2000c1e1900 */
[----:B------:R-:W-:-:S03]  /*1190*/  IMAD.WIDE R12, R3, 0x4, R8 ;  /* 0x00000004030c7825 */ /* 0x000fc600078e0208 */
[----:B------:R-:W4:Y:S04]  /*11a0*/  LDG.E R10, desc[UR10][R10.64] ;  /* 0x0000000a0a0a7981 */ /* 0x000f28000c1e1900 */
[----:B------:R-:W5:Y:S01]  /*11b0*/  LDG.E R12, desc[UR10][R12.64] ;  /* 0x0000000a0c0c7981 */ /* 0x000f62000c1e1900 */
[----:B------:R-:W-:Y:S01]  /*11c0*/  UIADD3 UR4, UPT, UPT, UR4, 0x2, URZ ;  /* 0x0000000204047890 */ /* 0x000fe2000fffe0ff */
[----:B---3--:R-:W-:-:S04]  /*11d0*/  FADD R7, RZ, R2 ;  /* 0x00000002ff077221 */ /* 0x008fc80000000000 */
[----:B----4-:R-:W-:Y:S01]  /*11e0*/  FFMA R6, R7, R10, R6 ;  /* 0x0000000a07067223 */ /* 0x010fe20000000006 */
[----:B-----5:R-:W-:-:S04]  /*11f0*/  FADD R7, RZ, R12 ;  /* 0x0000000cff077221 */ /* 0x020fc80000000000 */
[----:B--2---:R-:W-:-:S07]  /*1200*/  FFMA R6, R7, R14, R6 ;  /* 0x0000000e07067223 */ /* 0x004fce0000000006 */
.L_x_11:
[----:B------:R-:W-:Y:S05]  /*1210*/  BRA.U UP1, `(.L_x_0) ;  /* 0x0000000101287547 */ /* 0x000fea000b800000 */
[----:B------:R-:W0:Y:S01]  /*1220*/  LDC.64 R8, c[0x0][0x388] ;  /* 0x0000e200ff087b82 */ /* 0x000e220000000a00 */
[----:B------:R-:W-:Y:S01]  /*1230*/  IMAD R3, R3, UR4, R0 ;  /* 0x0000000403037c24 */ /* 0x000fe2000f8e0200 */
[----:B------:R-:W-:-:S06]  /*1240*/  IADD3 R7, PT, PT, R4, UR4, RZ ;  /* 0x0000000404077c10 */ /* 0x000fcc000fffe0ff */
[----:B------:R-:W1:Y:S01]  /*1250*/  LDC.64 R10, c[0x0][0x380] ;  /* 0x0000e000ff0a7b82 */ /* 0x000e620000000a00 */
[----:B0-----:R-:W-:-:S06]  /*1260*/  IMAD.WIDE R2, R3, 0x4, R8 ;  /* 0x0000000403027825 */ /* 0x001fcc00078e0208 */
[----:B------:R-:W2:Y:S01]  /*1270*/  LDG.E R2, desc[UR10][R2.64] ;  /* 0x0000000a02027981 */ /* 0x000ea2000c1e1900 */
[----:B-1----:R-:W-:-:S06]  /*1280*/  IMAD.WIDE.U32 R8, R7, 0x4, R10 ;  /* 0x0000000407087825 */ /* 0x002fcc00078e000a */
[----:B------:R-:W3:Y:S01]  /*1290*/  LDG.E R8, desc[UR10][R8.64] ;  /* 0x0000000a08087981 */ /* 0x000ee2000c1e1900 */
[----:B--2---:R-:W-:-:S04]  /*12a0*/  FADD R7, RZ, R2 ;  /* 0x00000002ff077221 */ /* 0x004fc80000000000 */
[----:B---3--:R-:W-:-:S07]  /*12b0*/  FFMA R6, R7, R8, R6 ;  /* 0x0000000807067223 */ /* 0x008fce0000000006 */
.L_x_0:
[----:B------:R-:W0:Y:S01]  /*12c0*/  LDC.64 R2, c[0x0][0x3a0] ;  /* 0x0000e800ff027b82 */ /* 0x000e220000000a00 */
[----:B------:R-:W1:Y:S02]  /*12d0*/  LDCU UR4, c[0x0][0x3ac] ;  /* 0x00007580ff0477ac */ /* 0x000e640008000800 */
[----:B-1----:R-:W-:-:S04]  /*12e0*/  IMAD R5, R5, UR4, R0 ;  /* 0x0000000405057c24 */ /* 0x002fc8000f8e0200 */
[----:B0-----:R-:W-:-:S05]  /*12f0*/  IMAD.WIDE R2, R5, 0x4, R2 ;  /* 0x0000000405027825 */ /* 0x001fca00078e0202 */
[----:B------:R-:W-:Y:S01]  /*1300*/  STG.E desc[UR10][R2.64], R6 ;  /* 0x0000000602007986 */ /* 0x000fe2000c10190a */
[----:B------:R-:W-:Y:S05]  /*1310*/  EXIT ;  /* 0x000000000000794d */ /* 0x000fea0003800000 */
.L_x_12:
[----:B------:R-:W-:-:S00]  /*1320*/  BRA `(.L_x_12) ;  /* 0xfffffffc00fc7947 */ /* 0x000fc0000383ffff */
[----:B------:R-:W-:-:S00]  /*1330*/  NOP ;  /* 0x0000000000007918 */ /* 0x000fc00000000000 */
        /* <DEDUP_REMOVED lines=12> */
.L_x_13:


//--------------------- .nv.shared.reserved.0     --------------------------
	.section	.nv.shared.reserved.0,"aw",@nobits
	.weak		__nv_reservedSMEM_offset_0_alias
	.size		__nv_reservedSMEM_offset_0_alias, 0, 64
	.other		__nv_reservedSMEM_offset_0_alias,@"STO_CUDA_RESERVED_SHARED STV_DEFAULT"
__nv_reservedSMEM_offset_0_alias:
	.zero		0
	.zero		64


//--------------------- .nv.constant0._Z11lora_kernelPKfS0_S0_S0_Pfiiii --------------------------
	.section	.nv.constant0._Z11lora_kernelPKfS0_S0_S0_Pfiiii,"a",@progbits
	.sectionflags	@""
	.align	4
.nv.constant0._Z11lora_kernelPKfS0_S0_S0_Pfiiii:
	.zero		952


//--------------------- SYMBOLS --------------------------

	.type		.nv.reservedSmem.offset0,@object
	.size		.nv.reservedSmem.offset0,0x4
